	.headerflags	@"EF_CUDA_TEXMODE_UNIFIED EF_CUDA_64BIT_ADDRESS EF_CUDA_SM86 EF_CUDA_VIRTUAL_SM(EF_CUDA_SM86)"
	.elftype	@"ET_EXEC"


//--------------------- .nv.info                  --------------------------
	.section	.nv.info,"",@"SHT_CUDA_INFO"
	.align	4


	//----- nvinfo : EIATTR_REGCOUNT
	.align		4
        /*0000*/ 	.byte	0x04, 0x2f
        /*0002*/ 	.short	(.L_1 - .L_0)
	.align		4
.L_0:
        /*0004*/ 	.word	index@(triton_poi_fused__to_copy_t_5)
        /*0008*/ 	.word	0x0000000a


	//----- nvinfo : EIATTR_MIN_STACK_SIZE
	.align		4
.L_1:
        /*000c*/ 	.byte	0x04, 0x12
        /*000e*/ 	.short	(.L_3 - .L_2)
	.align		4
.L_2:
        /*0010*/ 	.word	index@(triton_poi_fused__to_copy_t_5)
        /*0014*/ 	.word	0x00000000


	//----- nvinfo : EIATTR_FRAME_SIZE
	.align		4
.L_3:
        /*0018*/ 	.byte	0x04, 0x11
        /*001a*/ 	.short	(.L_5 - .L_4)
	.align		4
.L_4:
        /*001c*/ 	.word	index@(triton_poi_fused__to_copy_t_5)
        /*0020*/ 	.word	0x00000000


	//----- nvinfo : EIATTR_MIN_STACK_SIZE
	.align		4
.L_5:
        /*0024*/ 	.byte	0x04, 0x12
        /*0026*/ 	.short	(.L_7 - .L_6)
	.align		4
.L_6:
        /*0028*/ 	.word	index@(triton_poi_fused__to_copy_t_5)
        /*002c*/ 	.word	0x00000000
.L_7:


//--------------------- .nv.info.triton_poi_fused__to_copy_t_5 --------------------------
	.section	.nv.info.triton_poi_fused__to_copy_t_5,"",@"SHT_CUDA_INFO"
	.sectionflags	@""
	.align	4


	//----- nvinfo : EIATTR_CUDA_API_VERSION
	.align		4
        /*0000*/ 	.byte	0x04, 0x37
        /*0002*/ 	.short	(.L_9 - .L_8)
.L_8:
        /*0004*/ 	.word	0x0000007c


	//----- nvinfo : EIATTR_SW2861232_WAR
	.align		4
.L_9:
        /*0008*/ 	.byte	0x01, 0x35
	.zero		2


	//----- nvinfo : EIATTR_PARAM_CBANK
	.align		4
        /*000c*/ 	.byte	0x04, 0x0a
        /*000e*/ 	.short	(.L_11 - .L_10)
	.align		4
.L_10:
        /*0010*/ 	.word	index@(.nv.constant0.triton_poi_fused__to_copy_t_5)
        /*0014*/ 	.short	0x0160
        /*0016*/ 	.short	0x0020


	//----- nvinfo : EIATTR_CBANK_PARAM_SIZE
	.align		4
.L_11:
        /*0018*/ 	.byte	0x03, 0x19
        /*001a*/ 	.short	0x0020


	//----- nvinfo : EIATTR_KPARAM_INFO
	.align		4
        /*001c*/ 	.byte	0x04, 0x17
        /*001e*/ 	.short	(.L_13 - .L_12)
.L_12:
        /*0020*/ 	.word	0x00000000
        /*0024*/ 	.short	0x0003
        /*0026*/ 	.short	0x0018
        /*0028*/ 	.byte	0x00, 0xf4, 0x21, 0x00


	//----- nvinfo : EIATTR_KPARAM_INFO
	.align		4
.L_13:
        /*002c*/ 	.byte	0x04, 0x17
        /*002e*/ 	.short	(.L_15 - .L_14)
.L_14:
        /*0030*/ 	.word	0x00000000
        /*0034*/ 	.short	0x0002
        /*0036*/ 	.short	0x0010
        /*0038*/ 	.byte	0x00, 0xf0, 0x11, 0x00


	//----- nvinfo : EIATTR_KPARAM_INFO
	.align		4
.L_15:
        /*003c*/ 	.byte	0x04, 0x17
        /*003e*/ 	.short	(.L_17 - .L_16)
.L_16:
        /*0040*/ 	.word	0x00000000
        /*0044*/ 	.short	0x0001
        /*0046*/ 	.short	0x0008
        /*0048*/ 	.byte	0x00, 0xf4, 0x21, 0x00


	//----- nvinfo : EIATTR_KPARAM_INFO
	.align		4
.L_17:
        /*004c*/ 	.byte	0x04, 0x17
        /*004e*/ 	.short	(.L_19 - .L_18)
.L_18:
        /*0050*/ 	.word	0x00000000
        /*0054*/ 	.short	0x0000
        /*0056*/ 	.short	0x0000
        /*0058*/ 	.byte	0x00, 0xf4, 0x21, 0x00


	//----- nvinfo : EIATTR_MAXREG_COUNT
	.align		4
.L_19:
        /*005c*/ 	.byte	0x03, 0x1b
        /*005e*/ 	.short	0x00ff


	//----- nvinfo : EIATTR_EXIT_INSTR_OFFSETS
	.align		4
        /*0060*/ 	.byte	0x04, 0x1c
        /*0062*/ 	.short	(.L_21 - .L_20)


	//   ....[0]....
.L_20:
        /*0064*/ 	.word	0x000000e0


	//----- nvinfo : EIATTR_REQNTID
	.align		4
.L_21:
        /*0068*/ 	.byte	0x04, 0x10
        /*006a*/ 	.short	(.L_23 - .L_22)
.L_22:
        /*006c*/ 	.word	0x00000100
        /*0070*/ 	.word	0x00000001
        /*0074*/ 	.word	0x00000001
.L_23:


//--------------------- .nv.callgraph             --------------------------
	.section	.nv.callgraph,"",@"SHT_CUDA_CALLGRAPH"
	.align	4
	.sectionentsize	8
	.align		4
        /*0000*/ 	.word	0x00000000
	.align		4
        /*0004*/ 	.word	0xffffffff
	.align		4
        /*0008*/ 	.word	0x00000000
	.align		4
        /*000c*/ 	.word	0xfffffffe
	.align		4
        /*0010*/ 	.word	0x00000000
	.align		4
        /*0014*/ 	.word	0xfffffffd
	.align		4
        /*0018*/ 	.word	0x00000000
	.align		4
        /*001c*/ 	.word	0xfffffffc


//--------------------- .nv.rel.action            --------------------------
	.section	.nv.rel.action,"",@"SHT_CUDA_RELOCINFO"
	.align	8
	.sectionentsize	8
        /*0000*/ 	.byte	0x73, 0x00, 0x00, 0x00, 0x00, 0x00, 0x00, 0x00, 0x00, 0x00, 0x00, 0x11, 0x25, 0x00, 0x05, 0x36


//--------------------- .nv.constant0.triton_poi_fused__to_copy_t_5 --------------------------
	.section	.nv.constant0.triton_poi_fused__to_copy_t_5,"a",@progbits
	.sectionflags	@""
	.align	4
.nv.constant0.triton_poi_fused__to_copy_t_5:
	.zero		384


//--------------------- .text.triton_poi_fused__to_copy_t_5 --------------------------
	.section	.text.triton_poi_fused__to_copy_t_5,"ax",@progbits
	.sectioninfo	@"SHI_REGISTERS=10"
	.align	128
        .global         triton_poi_fused__to_copy_t_5
        .type           triton_poi_fused__to_copy_t_5,@function
        .size           triton_poi_fused__to_copy_t_5,(.L_x_1 - triton_poi_fused__to_copy_t_5)
        .other          triton_poi_fused__to_copy_t_5,@"STO_CUDA_ENTRY STV_DEFAULT"
triton_poi_fused__to_copy_t_5:
.text.triton_poi_fused__to_copy_t_5:
[----:B------:R-:W-:Y:S02]  /*0000*/  MOV R1, c[0x0][0x28] ;  /* 0x00000a0000017a02 */ /* 0x000fe40000000f00 */
[----:B------:R-:W0:Y:S01]  /*0010*/  S2R R0, SR_TID.X ;  /* 0x0000000000007919 */ /* 0x000e220000002100 */
[----:B------:R-:W-:Y:S01]  /*0020*/  IMAD.MOV.U32 R5, RZ, RZ, 0x4 ;  /* 0x00000004ff057424 */ /* 0x000fe200078e00ff */
[----:B------:R-:W-:Y:S02]  /*0030*/  ULDC.64 UR4, c[0x0][0x118] ;  /* 0x0000460000047ab9 */ /* 0x000fe40000000a00 */
[----:B------:R-:W1:Y:S01]  /*0040*/  S2R R3, SR_CTAID.X ;  /* 0x0000000000037919 */ /* 0x000e620000002500 */
[----:B0-----:R-:W-:-:S04]  /*0050*/  SHF.L.U32 R0, R0, 0x1, RZ ;  /* 0x0000000100007819 */ /* 0x001fc800000006ff */
[----:B------:R-:W-:-:S04]  /*0060*/  LOP3.LUT R0, R0, 0x1fe, RZ, 0xc0, !PT ;  /* 0x000001fe00007812 */ /* 0x000fc800078ec0ff */
[----:B-1----:R-:W-:-:S05]  /*0070*/  LEA R0, R3, R0, 0x9 ;  /* 0x0000000003007211 */ /* 0x002fca00078e48ff */
[----:B------:R-:W-:-:S06]  /*0080*/  IMAD.WIDE R2, R0, R5, c[0x0][0x160] ;  /* 0x0000580000027625 */ /* 0x000fcc00078e0205 */
[----:B------:R-:W2:Y:S01]  /*0090*/  LDG.E.64 R2, [R2.64] ;  /* 0x0000000402027981 */ /* 0x000ea2000c1e1b00 */
[----:B------:R-:W-:-:S04]  /*00a0*/  IMAD.MOV.U32 R5, RZ, RZ, 0x2 ;  /* 0x00000002ff057424 */ /* 0x000fc800078e00ff */
[----:B------:R-:W-:Y:S01]  /*00b0*/  IMAD.WIDE R4, R0, R5, c[0x0][0x168] ;  /* 0x00005a0000047625 */ /* 0x000fe200078e0205 */
[----:B--2---:R-:W-:-:S05]  /*00c0*/  F2FP.BF16.PACK_AB R7, R3, R2 ;  /* 0x000000020307723e */ /* 0x004fca00000010ff */
[----:B------:R-:W-:Y:S01]  /*00d0*/  STG.E [R4.64], R7 ;  /* 0x0000000704007986 */ /* 0x000fe2000c101904 */
[----:B------:R-:W-:Y:S05]  /*00e0*/  EXIT ;  /* 0x000000000000794d */ /* 0x000fea0003800000 */
.L_x_0:
[----:B------:R-:W-:-:S00]  /*00f0*/  BRA `(.L_x_0) ;  /* 0xfffffff000007947 */ /* 0x000fc0000383ffff */
[----:B------:R-:W-:-:S00]  /*0100*/  NOP ;  /* 0x0000000000007918 */ /* 0x000fc00000000000 */
[----:B------:R-:W-:-:S00]  /*0110*/  NOP ;  /* 0x0000000000007918 */ /* 0x000fc00000000000 */
[----:B------:R-:W-:-:S00]  /*0120*/  NOP ;  /* 0x0000000000007918 */ /* 0x000fc00000000000 */
[----:B------:R-:W-:-:S00]  /*0130*/  NOP ;  /* 0x0000000000007918 */ /* 0x000fc00000000000 */
[----:B------:R-:W-:-:S00]  /*0140*/  NOP ;  /* 0x0000000000007918 */ /* 0x000fc00000000000 */
[----:B------:R-:W-:-:S00]  /*0150*/  NOP ;  /* 0x0000000000007918 */ /* 0x000fc00000000000 */
[----:B------:R-:W-:-:S00]  /*0160*/  NOP ;  /* 0x0000000000007918 */ /* 0x000fc00000000000 */
[----:B------:R-:W-:-:S00]  /*0170*/  NOP ;  /* 0x0000000000007918 */ /* 0x000fc00000000000 */
.L_x_1:
